//
// Generated by NVIDIA NVVM Compiler
//
// Compiler Build ID: CL-36424714
// Cuda compilation tools, release 13.0, V13.0.88
// Based on NVVM 20.0.0
//

.version 9.0
.target sm_100
.address_size 64

	// .globl	_Z16MatMultVecKernelPfS_S_i

.visible .entry _Z16MatMultVecKernelPfS_S_i(
	.param .u64 .ptr .align 1 _Z16MatMultVecKernelPfS_S_i_param_0,
	.param .u64 .ptr .align 1 _Z16MatMultVecKernelPfS_S_i_param_1,
	.param .u64 .ptr .align 1 _Z16MatMultVecKernelPfS_S_i_param_2,
	.param .u32 _Z16MatMultVecKernelPfS_S_i_param_3
)
{
	.reg .pred 	%p<11>;
	.reg .b32 	%r<60>;
	.reg .b32 	%f<112>;
	.reg .b64 	%rd<78>;

	ld.param.u64 	%rd7, [_Z16MatMultVecKernelPfS_S_i_param_0];
	ld.param.u64 	%rd8, [_Z16MatMultVecKernelPfS_S_i_param_1];
	ld.param.u64 	%rd6, [_Z16MatMultVecKernelPfS_S_i_param_2];
	ld.param.u32 	%r20, [_Z16MatMultVecKernelPfS_S_i_param_3];
	cvta.to.global.u64 	%rd1, %rd8;
	cvta.to.global.u64 	%rd2, %rd7;
	mov.u32 	%r21, %tid.x;
	mov.u32 	%r22, %ctaid.x;
	mov.u32 	%r23, %ntid.x;
	mad.lo.s32 	%r1, %r22, %r23, %r21;
	setp.ge.s32 	%p1, %r1, %r20;
	@%p1 bra 	$L__BB0_15;
	setp.eq.s32 	%p2, %r20, 0;
	mov.f32 	%f111, 0f00000000;
	@%p2 bra 	$L__BB0_14;
	mul.lo.s32 	%r2, %r20, %r1;
	and.b32  	%r3, %r20, 15;
	setp.lt.u32 	%p3, %r20, 16;
	mov.f32 	%f111, 0f00000000;
	mov.b32 	%r56, 0;
	@%p3 bra 	$L__BB0_5;
	and.b32  	%r56, %r20, -16;
	mov.f32 	%f111, 0f00000000;
	mov.b32 	%r54, 0;
$L__BB0_4:
	.pragma "nounroll";
	add.s32 	%r26, %r54, %r2;
	mul.wide.u32 	%rd9, %r26, 4;
	add.s64 	%rd10, %rd2, %rd9;
	ld.global.f32 	%f18, [%rd10];
	mul.wide.u32 	%rd11, %r54, 4;
	add.s64 	%rd12, %rd1, %rd11;
	ld.global.f32 	%f19, [%rd12];
	fma.rn.f32 	%f20, %f18, %f19, %f111;
	add.s32 	%r27, %r26, 1;
	mul.wide.u32 	%rd13, %r27, 4;
	add.s64 	%rd14, %rd2, %rd13;
	ld.global.f32 	%f21, [%rd14];
	ld.global.f32 	%f22, [%rd12+4];
	fma.rn.f32 	%f23, %f21, %f22, %f20;
	add.s32 	%r28, %r26, 2;
	mul.wide.u32 	%rd15, %r28, 4;
	add.s64 	%rd16, %rd2, %rd15;
	ld.global.f32 	%f24, [%rd16];
	ld.global.f32 	%f25, [%rd12+8];
	fma.rn.f32 	%f26, %f24, %f25, %f23;
	add.s32 	%r29, %r26, 3;
	mul.wide.u32 	%rd17, %r29, 4;
	add.s64 	%rd18, %rd2, %rd17;
	ld.global.f32 	%f27, [%rd18];
	ld.global.f32 	%f28, [%rd12+12];
	fma.rn.f32 	%f29, %f27, %f28, %f26;
	add.s32 	%r30, %r26, 4;
	mul.wide.u32 	%rd19, %r30, 4;
	add.s64 	%rd20, %rd2, %rd19;
	ld.global.f32 	%f30, [%rd20];
	ld.global.f32 	%f31, [%rd12+16];
	fma.rn.f32 	%f32, %f30, %f31, %f29;
	add.s32 	%r31, %r26, 5;
	mul.wide.u32 	%rd21, %r31, 4;
	add.s64 	%rd22, %rd2, %rd21;
	ld.global.f32 	%f33, [%rd22];
	ld.global.f32 	%f34, [%rd12+20];
	fma.rn.f32 	%f35, %f33, %f34, %f32;
	add.s32 	%r32, %r26, 6;
	mul.wide.u32 	%rd23, %r32, 4;
	add.s64 	%rd24, %rd2, %rd23;
	ld.global.f32 	%f36, [%rd24];
	ld.global.f32 	%f37, [%rd12+24];
	fma.rn.f32 	%f38, %f36, %f37, %f35;
	add.s32 	%r33, %r26, 7;
	mul.wide.u32 	%rd25, %r33, 4;
	add.s64 	%rd26, %rd2, %rd25;
	ld.global.f32 	%f39, [%rd26];
	ld.global.f32 	%f40, [%rd12+28];
	fma.rn.f32 	%f41, %f39, %f40, %f38;
	add.s32 	%r34, %r26, 8;
	mul.wide.u32 	%rd27, %r34, 4;
	add.s64 	%rd28, %rd2, %rd27;
	ld.global.f32 	%f42, [%rd28];
	ld.global.f32 	%f43, [%rd12+32];
	fma.rn.f32 	%f44, %f42, %f43, %f41;
	add.s32 	%r35, %r26, 9;
	mul.wide.u32 	%rd29, %r35, 4;
	add.s64 	%rd30, %rd2, %rd29;
	ld.global.f32 	%f45, [%rd30];
	ld.global.f32 	%f46, [%rd12+36];
	fma.rn.f32 	%f47, %f45, %f46, %f44;
	add.s32 	%r36, %r26, 10;
	mul.wide.u32 	%rd31, %r36, 4;
	add.s64 	%rd32, %rd2, %rd31;
	ld.global.f32 	%f48, [%rd32];
	ld.global.f32 	%f49, [%rd12+40];
	fma.rn.f32 	%f50, %f48, %f49, %f47;
	add.s32 	%r37, %r26, 11;
	mul.wide.u32 	%rd33, %r37, 4;
	add.s64 	%rd34, %rd2, %rd33;
	ld.global.f32 	%f51, [%rd34];
	ld.global.f32 	%f52, [%rd12+44];
	fma.rn.f32 	%f53, %f51, %f52, %f50;
	add.s32 	%r38, %r26, 12;
	mul.wide.u32 	%rd35, %r38, 4;
	add.s64 	%rd36, %rd2, %rd35;
	ld.global.f32 	%f54, [%rd36];
	ld.global.f32 	%f55, [%rd12+48];
	fma.rn.f32 	%f56, %f54, %f55, %f53;
	add.s32 	%r39, %r26, 13;
	mul.wide.u32 	%rd37, %r39, 4;
	add.s64 	%rd38, %rd2, %rd37;
	ld.global.f32 	%f57, [%rd38];
	ld.global.f32 	%f58, [%rd12+52];
	fma.rn.f32 	%f59, %f57, %f58, %f56;
	add.s32 	%r40, %r26, 14;
	mul.wide.u32 	%rd39, %r40, 4;
	add.s64 	%rd40, %rd2, %rd39;
	ld.global.f32 	%f60, [%rd40];
	ld.global.f32 	%f61, [%rd12+56];
	fma.rn.f32 	%f62, %f60, %f61, %f59;
	add.s32 	%r41, %r26, 15;
	mul.wide.u32 	%rd41, %r41, 4;
	add.s64 	%rd42, %rd2, %rd41;
	ld.global.f32 	%f63, [%rd42];
	ld.global.f32 	%f64, [%rd12+60];
	fma.rn.f32 	%f111, %f63, %f64, %f62;
	add.s32 	%r54, %r54, 16;
	setp.ne.s32 	%p4, %r54, %r56;
	@%p4 bra 	$L__BB0_4;
$L__BB0_5:
	setp.eq.s32 	%p5, %r3, 0;
	@%p5 bra 	$L__BB0_14;
	and.b32  	%r8, %r20, 7;
	setp.lt.u32 	%p6, %r3, 8;
	@%p6 bra 	$L__BB0_8;
	add.s32 	%r42, %r56, %r2;
	mul.wide.u32 	%rd43, %r42, 4;
	add.s64 	%rd44, %rd2, %rd43;
	ld.global.f32 	%f66, [%rd44];
	mul.wide.u32 	%rd45, %r56, 4;
	add.s64 	%rd46, %rd1, %rd45;
	ld.global.f32 	%f67, [%rd46];
	fma.rn.f32 	%f68, %f66, %f67, %f111;
	add.s32 	%r43, %r42, 1;
	mul.wide.u32 	%rd47, %r43, 4;
	add.s64 	%rd48, %rd2, %rd47;
	ld.global.f32 	%f69, [%rd48];
	ld.global.f32 	%f70, [%rd46+4];
	fma.rn.f32 	%f71, %f69, %f70, %f68;
	add.s32 	%r44, %r42, 2;
	mul.wide.u32 	%rd49, %r44, 4;
	add.s64 	%rd50, %rd2, %rd49;
	ld.global.f32 	%f72, [%rd50];
	ld.global.f32 	%f73, [%rd46+8];
	fma.rn.f32 	%f74, %f72, %f73, %f71;
	add.s32 	%r45, %r42, 3;
	mul.wide.u32 	%rd51, %r45, 4;
	add.s64 	%rd52, %rd2, %rd51;
	ld.global.f32 	%f75, [%rd52];
	ld.global.f32 	%f76, [%rd46+12];
	fma.rn.f32 	%f77, %f75, %f76, %f74;
	add.s32 	%r46, %r42, 4;
	mul.wide.u32 	%rd53, %r46, 4;
	add.s64 	%rd54, %rd2, %rd53;
	ld.global.f32 	%f78, [%rd54];
	ld.global.f32 	%f79, [%rd46+16];
	fma.rn.f32 	%f80, %f78, %f79, %f77;
	add.s32 	%r47, %r42, 5;
	mul.wide.u32 	%rd55, %r47, 4;
	add.s64 	%rd56, %rd2, %rd55;
	ld.global.f32 	%f81, [%rd56];
	ld.global.f32 	%f82, [%rd46+20];
	fma.rn.f32 	%f83, %f81, %f82, %f80;
	add.s32 	%r48, %r42, 6;
	mul.wide.u32 	%rd57, %r48, 4;
	add.s64 	%rd58, %rd2, %rd57;
	ld.global.f32 	%f84, [%rd58];
	ld.global.f32 	%f85, [%rd46+24];
	fma.rn.f32 	%f86, %f84, %f85, %f83;
	add.s32 	%r49, %r42, 7;
	mul.wide.u32 	%rd59, %r49, 4;
	add.s64 	%rd60, %rd2, %rd59;
	ld.global.f32 	%f87, [%rd60];
	ld.global.f32 	%f88, [%rd46+28];
	fma.rn.f32 	%f111, %f87, %f88, %f86;
	add.s32 	%r56, %r56, 8;
$L__BB0_8:
	setp.eq.s32 	%p7, %r8, 0;
	@%p7 bra 	$L__BB0_14;
	and.b32  	%r11, %r20, 3;
	setp.lt.u32 	%p8, %r8, 4;
	@%p8 bra 	$L__BB0_11;
	add.s32 	%r50, %r56, %r2;
	mul.wide.u32 	%rd61, %r50, 4;
	add.s64 	%rd62, %rd2, %rd61;
	ld.global.f32 	%f90, [%rd62];
	mul.wide.u32 	%rd63, %r56, 4;
	add.s64 	%rd64, %rd1, %rd63;
	ld.global.f32 	%f91, [%rd64];
	fma.rn.f32 	%f92, %f90, %f91, %f111;
	add.s32 	%r51, %r50, 1;
	mul.wide.u32 	%rd65, %r51, 4;
	add.s64 	%rd66, %rd2, %rd65;
	ld.global.f32 	%f93, [%rd66];
	ld.global.f32 	%f94, [%rd64+4];
	fma.rn.f32 	%f95, %f93, %f94, %f92;
	add.s32 	%r52, %r50, 2;
	mul.wide.u32 	%rd67, %r52, 4;
	add.s64 	%rd68, %rd2, %rd67;
	ld.global.f32 	%f96, [%rd68];
	ld.global.f32 	%f97, [%rd64+8];
	fma.rn.f32 	%f98, %f96, %f97, %f95;
	add.s32 	%r53, %r50, 3;
	mul.wide.u32 	%rd69, %r53, 4;
	add.s64 	%rd70, %rd2, %rd69;
	ld.global.f32 	%f99, [%rd70];
	ld.global.f32 	%f100, [%rd64+12];
	fma.rn.f32 	%f111, %f99, %f100, %f98;
	add.s32 	%r56, %r56, 4;
$L__BB0_11:
	setp.eq.s32 	%p9, %r11, 0;
	@%p9 bra 	$L__BB0_14;
	mul.wide.u32 	%rd71, %r56, 4;
	add.s64 	%rd77, %rd1, %rd71;
	add.s32 	%r59, %r56, %r2;
	neg.s32 	%r58, %r11;
$L__BB0_13:
	.pragma "nounroll";
	mul.wide.u32 	%rd72, %r59, 4;
	add.s64 	%rd73, %rd2, %rd72;
	ld.global.f32 	%f101, [%rd73];
	ld.global.f32 	%f102, [%rd77];
	fma.rn.f32 	%f111, %f101, %f102, %f111;
	add.s64 	%rd77, %rd77, 4;
	add.s32 	%r59, %r59, 1;
	add.s32 	%r58, %r58, 1;
	setp.ne.s32 	%p10, %r58, 0;
	@%p10 bra 	$L__BB0_13;
$L__BB0_14:
	cvta.to.global.u64 	%rd74, %rd6;
	mul.wide.s32 	%rd75, %r1, 4;
	add.s64 	%rd76, %rd74, %rd75;
	st.global.f32 	[%rd76], %f111;
$L__BB0_15:
	ret;

}


// ===== COMPILED SASS (sm_100) =====

	.target	sm_100

	.elftype	@"ET_EXEC"


//--------------------- .note.nv.tkinfo           --------------------------
	.section	.note.nv.tkinfo,"",@"SHT_NOTE"
	.sectionflags	@"SHF_NOTE_NV_TKINFO"
	.tkinfo
        /*0018*/ 	.word	0x00000002
        /*0030*/ 	.string	""
        /*0030*/ 	.string	"ptxas"
        /*0030*/ 	.string	"Cuda compilation tools, release 13.0, V13.0.88"
        /*0030*/ 	.string	"Build cuda_13.0.r13.0/compiler.36424714_0"
        /*0030*/ 	.string	"-arch sm_100 -m 64 "



//--------------------- .note.nv.cuinfo           --------------------------
	.section	.note.nv.cuinfo,"",@"SHT_NOTE"
	.sectionflags	@"SHF_NOTE_NV_CUINFO"
        /*0018*/ 	.short	0x0002
        /*001a*/ 	.short	0x0064
        /*001c*/ 	.short	0x0082
	.zero		2


//--------------------- .nv.info                  --------------------------
	.section	.nv.info,"",@"SHT_CUDA_INFO"
	.align	4


	//----- nvinfo : EIATTR_REGCOUNT
	.align		4
        /*0000*/ 	.byte	0x04, 0x2f
        /*0002*/ 	.short	(.L_1 - .L_0)
	.align		4
.L_0:
        /*0004*/ 	.word	index@(_Z16MatMultVecKernelPfS_S_i)
        /*0008*/ 	.word	0x00000020


	//----- nvinfo : EIATTR_FRAME_SIZE
	.align		4
.L_1:
        /*000c*/ 	.byte	0x04, 0x11
        /*000e*/ 	.short	(.L_3 - .L_2)
	.align		4
.L_2:
        /*0010*/ 	.word	index@(_Z16MatMultVecKernelPfS_S_i)
        /*0014*/ 	.word	0x00000000


	//----- nvinfo : EIATTR_MIN_STACK_SIZE
	.align		4
.L_3:
        /*0018*/ 	.byte	0x04, 0x12
        /*001a*/ 	.short	(.L_5 - .L_4)
	.align		4
.L_4:
        /*001c*/ 	.word	index@(_Z16MatMultVecKernelPfS_S_i)
        /*0020*/ 	.word	0x00000000
.L_5:


//--------------------- .nv.compat                --------------------------
	.section	.nv.compat,"",@"SHT_CUDA_COMPAT_INFO"
	.align	4
        /*0000*/ 	.byte	0x02, 0x09, 0x00, 0x00, 0x02, 0x02, 0x01, 0x00, 0x02, 0x05, 0x05, 0x00, 0x03, 0x07, 0x01, 0x01
        /*0010*/ 	.byte	0x02, 0x03, 0x00, 0x00, 0x02, 0x06, 0x01, 0x00, 0x04, 0x0b, 0x08, 0x00, 0x09, 0x00, 0x00, 0x00
        /*0020*/ 	.byte	0x00, 0x00, 0x00, 0x00


//--------------------- .nv.info._Z16MatMultVecKernelPfS_S_i --------------------------
	.section	.nv.info._Z16MatMultVecKernelPfS_S_i,"",@"SHT_CUDA_INFO"
	.sectionflags	@""
	.align	4


	//----- nvinfo : EIATTR_CUDA_API_VERSION
	.align		4
        /*0000*/ 	.byte	0x04, 0x37
        /*0002*/ 	.short	(.L_7 - .L_6)
.L_6:
        /*0004*/ 	.word	0x00000082


	//----- nvinfo : EIATTR_KPARAM_INFO
	.align		4
.L_7:
        /*0008*/ 	.byte	0x04, 0x17
        /*000a*/ 	.short	(.L_9 - .L_8)
.L_8:
        /*000c*/ 	.word	0x00000000
        /*0010*/ 	.short	0x0003
        /*0012*/ 	.short	0x0018
        /*0014*/ 	.byte	0x00, 0xf0, 0x11, 0x00


	//----- nvinfo : EIATTR_KPARAM_INFO
	.align		4
.L_9:
        /*0018*/ 	.byte	0x04, 0x17
        /*001a*/ 	.short	(.L_11 - .L_10)
.L_10:
        /*001c*/ 	.word	0x00000000
        /*0020*/ 	.short	0x0002
        /*0022*/ 	.short	0x0010
        /*0024*/ 	.byte	0x00, 0xf5, 0x21, 0x00


	//----- nvinfo : EIATTR_KPARAM_INFO
	.align		4
.L_11:
        /*0028*/ 	.byte	0x04, 0x17
        /*002a*/ 	.short	(.L_13 - .L_12)
.L_12:
        /*002c*/ 	.word	0x00000000
        /*0030*/ 	.short	0x0001
        /*0032*/ 	.short	0x0008
        /*0034*/ 	.byte	0x00, 0xf5, 0x21, 0x00


	//----- nvinfo : EIATTR_KPARAM_INFO
	.align		4
.L_13:
        /*0038*/ 	.byte	0x04, 0x17
        /*003a*/ 	.short	(.L_15 - .L_14)
.L_14:
        /*003c*/ 	.word	0x00000000
        /*0040*/ 	.short	0x0000
        /*0042*/ 	.short	0x0000
        /*0044*/ 	.byte	0x00, 0xf5, 0x21, 0x00


	//----- nvinfo : EIATTR_SPARSE_MMA_MASK
	.align		4
.L_15:
        /*0048*/ 	.byte	0x03, 0x50
        /*004a*/ 	.short	0x0000


	//----- nvinfo : EIATTR_MAXREG_COUNT
	.align		4
        /*004c*/ 	.byte	0x03, 0x1b
        /*004e*/ 	.short	0x00ff


	//----- nvinfo : EIATTR_MERCURY_ISA_VERSION
	.align		4
        /*0050*/ 	.byte	0x03, 0x5f
        /*0052*/ 	.short	0x0101


	//----- nvinfo : EIATTR_VRC_CTA_INIT_COUNT
	.align		4
        /*0054*/ 	.byte	0x02, 0x4a
	.zero		1
	.zero		1


	//----- nvinfo : EIATTR_EXIT_INSTR_OFFSETS
	.align		4
        /*0058*/ 	.byte	0x04, 0x1c
        /*005a*/ 	.short	(.L_17 - .L_16)


	//   ....[0]....
.L_16:
        /*005c*/ 	.word	0x00000070


	//   ....[1]....
        /*0060*/ 	.word	0x00000d10


	//----- nvinfo : EIATTR_CBANK_PARAM_SIZE
	.align		4
.L_17:
        /*0064*/ 	.byte	0x03, 0x19
        /*0066*/ 	.short	0x001c


	//----- nvinfo : EIATTR_PARAM_CBANK
	.align		4
        /*0068*/ 	.byte	0x04, 0x0a
        /*006a*/ 	.short	(.L_19 - .L_18)
	.align		4
.L_18:
        /*006c*/ 	.word	index@(.nv.constant0._Z16MatMultVecKernelPfS_S_i)
        /*0070*/ 	.short	0x0380
        /*0072*/ 	.short	0x001c


	//----- nvinfo : EIATTR_SW_WAR
	.align		4
.L_19:
        /*0074*/ 	.byte	0x04, 0x36
        /*0076*/ 	.short	(.L_21 - .L_20)
.L_20:
        /*0078*/ 	.word	0x00000008
.L_21:


//--------------------- .nv.callgraph             --------------------------
	.section	.nv.callgraph,"",@"SHT_CUDA_CALLGRAPH"
	.align	4
	.sectionentsize	8
	.align		4
        /*0000*/ 	.word	0x00000000
	.align		4
        /*0004*/ 	.word	0xffffffff
	.align		4
        /*0008*/ 	.word	0x00000000
	.align		4
        /*000c*/ 	.word	0xfffffffe
	.align		4
        /*0010*/ 	.word	0x00000000
	.align		4
        /*0014*/ 	.word	0xfffffffd
	.align		4
        /*0018*/ 	.word	0x00000000
	.align		4
        /*001c*/ 	.word	0xfffffffc


//--------------------- .text._Z16MatMultVecKernelPfS_S_i --------------------------
	.section	.text._Z16MatMultVecKernelPfS_S_i,"ax",@progbits
	.align	128
        .global         _Z16MatMultVecKernelPfS_S_i
        .type           _Z16MatMultVecKernelPfS_S_i,@function
        .size           _Z16MatMultVecKernelPfS_S_i,(.L_x_7 - _Z16MatMultVecKernelPfS_S_i)
        .other          _Z16MatMultVecKernelPfS_S_i,@"STO_CUDA_ENTRY STV_DEFAULT"
_Z16MatMultVecKernelPfS_S_i:
.text._Z16MatMultVecKernelPfS_S_i:
[----:B------:R-:W-:Y:S01]  /*0000*/  LDC R1, c[0x0][0x37c] ;  /* 0x0000df00ff017b82 */ /* 0x000fe20000000800 */
[----:B------:R-:W0:Y:S07]  /*0010*/  S2R R14, SR_TID.X ;  /* 0x00000000000e7919 */ /* 0x000e2e0000002100 */
[----:B------:R-:W0:Y:S01]  /*0020*/  S2UR UR4, SR_CTAID.X ;  /* 0x00000000000479c3 */ /* 0x000e220000002500 */
[----:B------:R-:W1:Y:S07]  /*0030*/  LDCU UR8, c[0x0][0x398] ;  /* 0x00007300ff0877ac */ /* 0x000e6e0008000800 */
[----:B------:R-:W0:Y:S02]  /*0040*/  LDC R3, c[0x0][0x360] ;  /* 0x0000d800ff037b82 */ /* 0x000e240000000800 */
[----:B0-----:R-:W-:-:S05]  /*0050*/  IMAD R14, R3, UR4, R14 ;  /* 0x00000004030e7c24 */ /* 0x001fca000f8e020e */
[----:B-1----:R-:W-:-:S13]  /*0060*/  ISETP.GE.AND P0, PT, R14, UR8, PT ;  /* 0x000000080e007c0c */ /* 0x002fda000bf06270 */
[----:B------:R-:W-:Y:S05]  /*0070*/  @P0 EXIT ;  /* 0x000000000000094d */ /* 0x000fea0003800000 */
[----:B------:R-:W-:Y:S01]  /*0080*/  UISETP.NE.AND UP0, UPT, UR8, URZ, UPT ;  /* 0x000000ff0800728c */ /* 0x000fe2000bf05270 */
[----:B------:R-:W-:Y:S01]  /*0090*/  HFMA2 R0, -RZ, RZ, 0, 0 ;  /* 0x00000000ff007431 */ /* 0x000fe200000001ff */
[----:B------:R-:W0:Y:S07]  /*00a0*/  LDCU.64 UR6, c[0x0][0x358] ;  /* 0x00006b00ff0677ac */ /* 0x000e2e0008000a00 */
[----:B------:R-:W-:Y:S05]  /*00b0*/  BRA.U !UP0, `(.L_x_0) ;  /* 0x0000000d08087547 */ /* 0x000fea000b800000 */
[----:B------:R-:W-:Y:S01]  /*00c0*/  UISETP.GE.U32.AND UP0, UPT, UR8, 0x10, UPT ;  /* 0x000000100800788c */ /* 0x000fe2000bf06070 */
[----:B------:R-:W-:Y:S01]  /*00d0*/  MOV R0, RZ ;  /* 0x000000ff00007202 */ /* 0x000fe20000000f00 */
[----:B------:R-:W-:Y:S01]  /*00e0*/  ULOP3.LUT UR4, UR8, 0xf, URZ, 0xc0, !UPT ;  /* 0x0000000f08047892 */ /* 0x000fe2000f8ec0ff */
[----:B------:R-:W-:-:S03]  /*00f0*/  MOV R17, RZ ;  /* 0x000000ff00117202 */ /* 0x000fc60000000f00 */
[----:B------:R-:W-:-:S03]  /*0100*/  UISETP.NE.AND UP1, UPT, UR4, URZ, UPT ;  /* 0x000000ff0400728c */ /* 0x000fc6000bf25270 */
[----:B------:R-:W-:Y:S08]  /*0110*/  BRA.U !UP0, `(.L_x_1) ;  /* 0x0000000508687547 */ /* 0x000ff0000b800000 */
[----:B------:R-:W-:Y:S01]  /*0120*/  ULOP3.LUT UR5, UR8, 0xfffffff0, URZ, 0xc0, !UPT ;  /* 0xfffffff008057892 */ /* 0x000fe2000f8ec0ff */
[----:B------:R-:W-:Y:S01]  /*0130*/  HFMA2 R15, -RZ, RZ, 0, 0 ;  /* 0x00000000ff0f7431 */ /* 0x000fe200000001ff */
[----:B------:R-:W-:-:S04]  /*0140*/  MOV R0, RZ ;  /* 0x000000ff00007202 */ /* 0x000fc80000000f00 */
[----:B------:R-:W-:-:S07]  /*0150*/  MOV R17, UR5 ;  /* 0x0000000500117c02 */ /* 0x000fce0008000f00 */
.L_x_2:
[----:B------:R-:W1:Y:S01]  /*0160*/  LDC.64 R6, c[0x0][0x380] ;  /* 0x0000e000ff067b82 */ /* 0x000e620000000a00 */
[----:B------:R-:W-:-:S05]  /*0170*/  IMAD R21, R14, UR8, R15 ;  /* 0x000000080e157c24 */ /* 0x000fca000f8e020f */
[C---:B------:R-:W-:Y:S02]  /*0180*/  IADD3 R13, PT, PT, R21.reuse, 0x1, RZ ;  /* 0x00000001150d7810 */ /* 0x040fe40007ffe0ff */
[----:B------:R-:W2:Y:S01]  /*0190*/  LDC.64 R4, c[0x0][0x388] ;  /* 0x0000e200ff047b82 */ /* 0x000ea20000000a00 */
[C---:B------:R-:W-:Y:S02]  /*01a0*/  IADD3 R11, PT, PT, R21.reuse, 0x2, RZ ;  /* 0x00000002150b7810 */ /* 0x040fe40007ffe0ff */
[C---:B------:R-:W-:Y:S01]  /*01b0*/  IADD3 R9, PT, PT, R21.reuse, 0x3, RZ ;  /* 0x0000000315097810 */ /* 0x040fe20007ffe0ff */
[----:B-1----:R-:W-:-:S04]  /*01c0*/  IMAD.WIDE.U32 R28, R21, 0x4, R6 ;  /* 0x00000004151c7825 */ /* 0x002fc800078e0006 */
[----:B------:R-:W-:Y:S02]  /*01d0*/  IMAD.WIDE.U32 R12, R13, 0x4, R6 ;  /* 0x000000040d0c7825 */ /* 0x000fe400078e0006 */
[----:B0-----:R-:W3:Y:S02]  /*01e0*/  LDG.E R28, desc[UR6][R28.64] ;  /* 0x000000061c1c7981 */ /* 0x001ee4000c1e1900 */
[----:B--2---:R-:W-:Y:S02]  /*01f0*/  IMAD.WIDE.U32 R4, R15, 0x4, R4 ;  /* 0x000000040f047825 */ /* 0x004fe400078e0004 */
[----:B------:R0:W2:Y:S04]  /*0200*/  LDG.E R2, desc[UR6][R12.64] ;  /* 0x000000060c027981 */ /* 0x0000a8000c1e1900 */
[----:B------:R-:W3:Y:S01]  /*0210*/  LDG.E R3, desc[UR6][R4.64] ;  /* 0x0000000604037981 */ /* 0x000ee2000c1e1900 */
[----:B------:R-:W-:Y:S01]  /*0220*/  IMAD.WIDE.U32 R10, R11, 0x4, R6 ;  /* 0x000000040b0a7825 */ /* 0x000fe200078e0006 */
[----:B------:R-:W-:-:S02]  /*0230*/  IADD3 R23, PT, PT, R21, 0x4, RZ ;  /* 0x0000000415177810 */ /* 0x000fc40007ffe0ff */
[----:B------:R-:W2:Y:S01]  /*0240*/  LDG.E R26, desc[UR6][R4.64+0x4] ;  /* 0x00000406041a7981 */ /* 0x000ea2000c1e1900 */
[----:B------:R-:W-:Y:S01]  /*0250*/  IMAD.WIDE.U32 R8, R9, 0x4, R6 ;  /* 0x0000000409087825 */ /* 0x000fe200078e0006 */
[C---:B------:R-:W-:Y:S02]  /*0260*/  IADD3 R25, PT, PT, R21.reuse, 0x5, RZ ;  /* 0x0000000515197810 */ /* 0x040fe40007ffe0ff */
[----:B------:R1:W4:Y:S04]  /*0270*/  LDG.E R19, desc[UR6][R10.64] ;  /* 0x000000060a137981 */ /* 0x000328000c1e1900 */
[----:B------:R-:W4:Y:S01]  /*0280*/  LDG.E R16, desc[UR6][R4.64+0x8] ;  /* 0x0000080604107981 */ /* 0x000f22000c1e1900 */
[----:B0-----:R-:W-:-:S03]  /*0290*/  IADD3 R13, PT, PT, R21, 0x6, RZ ;  /* 0x00000006150d7810 */ /* 0x001fc60007ffe0ff */
[----:B------:R-:W5:Y:S01]  /*02a0*/  LDG.E R18, desc[UR6][R4.64+0xc] ;  /* 0x00000c0604127981 */ /* 0x000f62000c1e1900 */
[----:B-1----:R-:W-:-:S03]  /*02b0*/  IMAD.WIDE.U32 R10, R23, 0x4, R6 ;  /* 0x00000004170a7825 */ /* 0x002fc600078e0006 */
[----:B------:R0:W5:Y:S04]  /*02c0*/  LDG.E R23, desc[UR6][R8.64] ;  /* 0x0000000608177981 */ /* 0x000168000c1e1900 */
[----:B------:R-:W5:Y:S01]  /*02d0*/  LDG.E R20, desc[UR6][R4.64+0x10] ;  /* 0x0000100604147981 */ /* 0x000f62000c1e1900 */
[----:B------:R-:W-:-:S03]  /*02e0*/  IMAD.WIDE.U32 R12, R13, 0x4, R6 ;  /* 0x000000040d0c7825 */ /* 0x000fc600078e0006 */
[----:B------:R-:W5:Y:S01]  /*02f0*/  LDG.E R27, desc[UR6][R4.64+0x14] ;  /* 0x00001406041b7981 */ /* 0x000f62000c1e1900 */
[----:B0-----:R-:W-:-:S03]  /*0300*/  IMAD.WIDE.U32 R8, R25, 0x4, R6 ;  /* 0x0000000419087825 */ /* 0x001fc600078e0006 */
[----:B------:R-:W5:Y:S04]  /*0310*/  LDG.E R25, desc[UR6][R10.64] ;  /* 0x000000060a197981 */ /* 0x000f68000c1e1900 */
[----:B------:R-:W5:Y:S04]  /*0320*/  LDG.E R22, desc[UR6][R8.64] ;  /* 0x0000000608167981 */ /* 0x000f68000c1e1900 */
[----:B------:R0:W5:Y:S04]  /*0330*/  LDG.E R24, desc[UR6][R12.64] ;  /* 0x000000060c187981 */ /* 0x000168000c1e1900 */
[----:B------:R-:W5:Y:S01]  /*0340*/  LDG.E R29, desc[UR6][R4.64+0x18] ;  /* 0x00001806041d7981 */ /* 0x000f62000c1e1900 */
[----:B0-----:R-:W-:-:S05]  /*0350*/  IADD3 R13, PT, PT, R21, 0xa, RZ ;  /* 0x0000000a150d7810 */ /* 0x001fca0007ffe0ff */
[----:B------:R-:W-:-:S04]  /*0360*/  IMAD.WIDE.U32 R12, R13, 0x4, R6 ;  /* 0x000000040d0c7825 */ /* 0x000fc800078e0006 */
[----:B---3--:R-:W-:Y:S01]  /*0370*/  FFMA R3, R28, R3, R0 ;  /* 0x000000031c037223 */ /* 0x008fe20000000000 */
[C---:B------:R-:W-:Y:S02]  /*0380*/  IADD3 R0, PT, PT, R21.reuse, 0x7, RZ ;  /* 0x0000000715007810 */ /* 0x040fe40007ffe0ff */
[----:B------:R-:W-:Y:S01]  /*0390*/  IADD3 R28, PT, PT, R21, 0x8, RZ ;  /* 0x00000008151c7810 */ /* 0x000fe20007ffe0ff */
[----:B--2---:R-:W-:Y:S02]  /*03a0*/  FFMA R26, R2, R26, R3 ;  /* 0x0000001a021a7223 */ /* 0x004fe40000000003 */
[----:B------:R-:W-:-:S04]  /*03b0*/  IMAD.WIDE.U32 R2, R0, 0x4, R6 ;  /* 0x0000000400027825 */ /* 0x000fc800078e0006 */
[----:B------:R-:W-:Y:S01]  /*03c0*/  IMAD.WIDE.U32 R10, R28, 0x4, R6 ;  /* 0x000000041c0a7825 */ /* 0x000fe200078e0006 */
[----:B------:R-:W-:-:S03]  /*03d0*/  IADD3 R28, PT, PT, R21, 0x9, RZ ;  /* 0x00000009151c7810 */ /* 0x000fc60007ffe0ff */
[----:B----4-:R-:W-:Y:S01]  /*03e0*/  FFMA R26, R19, R16, R26 ;  /* 0x00000010131a7223 */ /* 0x010fe2000000001a */
[----:B------:R0:W2:Y:S04]  /*03f0*/  LDG.E R0, desc[UR6][R2.64] ;  /* 0x0000000602007981 */ /* 0x0000a8000c1e1900 */
[----:B------:R-:W2:Y:S01]  /*0400*/  LDG.E R19, desc[UR6][R4.64+0x1c] ;  /* 0x00001c0604137981 */ /* 0x000ea2000c1e1900 */
[----:B------:R-:W-:-:S04]  /*0410*/  IMAD.WIDE.U32 R8, R28, 0x4, R6 ;  /* 0x000000041c087825 */ /* 0x000fc800078e0006 */
[----:B-----5:R-:W-:Y:S01]  /*0420*/  FFMA R18, R23, R18, R26 ;  /* 0x0000001217127223 */ /* 0x020fe2000000001a */
[----:B------:R-:W3:Y:S01]  /*0430*/  LDG.E R10, desc[UR6][R10.64] ;  /* 0x000000060a0a7981 */ /* 0x000ee2000c1e1900 */
[----:B------:R-:W-:-:S03]  /*0440*/  IADD3 R28, PT, PT, R21, 0xb, RZ ;  /* 0x0000000b151c7810 */ /* 0x000fc60007ffe0ff */
[----:B------:R-:W3:Y:S01]  /*0450*/  LDG.E R23, desc[UR6][R4.64+0x20] ;  /* 0x0000200604177981 */ /* 0x000ee2000c1e1900 */
[----:B------:R-:W-:-:S03]  /*0460*/  IADD3 R26, PT, PT, R21, 0xc, RZ ;  /* 0x0000000c151a7810 */ /* 0x000fc60007ffe0ff */
[----:B------:R1:W4:Y:S01]  /*0470*/  LDG.E R16, desc[UR6][R8.64] ;  /* 0x0000000608107981 */ /* 0x000322000c1e1900 */
[----:B------:R-:W-:-:S03]  /*0480*/  FFMA R20, R25, R20, R18 ;  /* 0x0000001419147223 */ /* 0x000fc60000000012 */
[----:B------:R5:W4:Y:S01]  /*0490*/  LDG.E R11, desc[UR6][R12.64] ;  /* 0x000000060c0b7981 */ /* 0x000b22000c1e1900 */
[----:B0-----:R-:W-:-:S03]  /*04a0*/  IMAD.WIDE.U32 R2, R28, 0x4, R6 ;  /* 0x000000041c027825 */ /* 0x001fc600078e0006 */
[----:B------:R-:W4:Y:S01]  /*04b0*/  LDG.E R25, desc[UR6][R4.64+0x24] ;  /* 0x0000240604197981 */ /* 0x000f22000c1e1900 */
[----:B------:R-:W-:Y:S01]  /*04c0*/  FFMA R27, R22, R27, R20 ;  /* 0x0000001b161b7223 */ /* 0x000fe20000000014 */
[----:B------:R-:W-:Y:S02]  /*04d0*/  IADD3 R22, PT, PT, R21, 0xd, RZ ;  /* 0x0000000d15167810 */ /* 0x000fe40007ffe0ff */
[----:B------:R-:W4:Y:S01]  /*04e0*/  LDG.E R20, desc[UR6][R4.64+0x28] ;  /* 0x0000280604147981 */ /* 0x000f22000c1e1900 */
[----:B-1----:R-:W-:-:S04]  /*04f0*/  IMAD.WIDE.U32 R8, R26, 0x4, R6 ;  /* 0x000000041a087825 */ /* 0x002fc800078e0006 */
[----:B------:R-:W-:Y:S01]  /*0500*/  FFMA R29, R24, R29, R27 ;  /* 0x0000001d181d7223 */ /* 0x000fe2000000001b */
[----:B------:R0:W4:Y:S01]  /*0510*/  LDG.E R18, desc[UR6][R2.64] ;  /* 0x0000000602127981 */ /* 0x000122000c1e1900 */
[C---:B------:R-:W-:Y:S01]  /*0520*/  IADD3 R24, PT, PT, R21.reuse, 0xe, RZ ;  /* 0x0000000e15187810 */ /* 0x040fe20007ffe0ff */
[----:B-----5:R-:W-:Y:S02]  /*0530*/  IMAD.WIDE.U32 R12, R22, 0x4, R6 ;  /* 0x00000004160c7825 */ /* 0x020fe400078e0006 */
[----:B------:R-:W5:Y:S01]  /*0540*/  LDG.E R27, desc[UR6][R4.64+0x2c] ;  /* 0x00002c06041b7981 */ /* 0x000f62000c1e1900 */
[----:B------:R-:W-:-:S03]  /*0550*/  IADD3 R26, PT, PT, R21, 0xf, RZ ;  /* 0x0000000f151a7810 */ /* 0x000fc60007ffe0ff */
[----:B------:R-:W5:Y:S01]  /*0560*/  LDG.E R8, desc[UR6][R8.64] ;  /* 0x0000000608087981 */ /* 0x000f62000c1e1900 */
[----:B0-----:R-:W-:-:S03]  /*0570*/  IMAD.WIDE.U32 R2, R24, 0x4, R6 ;  /* 0x0000000418027825 */ /* 0x001fc600078e0006 */
[----:B------:R-:W5:Y:S01]  /*0580*/  LDG.E R22, desc[UR6][R4.64+0x30] ;  /* 0x0000300604167981 */ /* 0x000f62000c1e1900 */
[----:B------:R-:W-:-:S03]  /*0590*/  IMAD.WIDE.U32 R6, R26, 0x4, R6 ;  /* 0x000000041a067825 */ /* 0x000fc600078e0006 */
[----:B------:R-:W5:Y:S04]  /*05a0*/  LDG.E R12, desc[UR6][R12.64] ;  /* 0x000000060c0c7981 */ /* 0x000f68000c1e1900 */
[----:B------:R-:W5:Y:S04]  /*05b0*/  LDG.E R21, desc[UR6][R4.64+0x34] ;  /* 0x0000340604157981 */ /* 0x000f68000c1e1900 */
[----:B------:R-:W5:Y:S04]  /*05c0*/  LDG.E R2, desc[UR6][R2.64] ;  /* 0x0000000602027981 */ /* 0x000f68000c1e1900 */
[----:B------:R-:W5:Y:S04]  /*05d0*/  LDG.E R24, desc[UR6][R4.64+0x38] ;  /* 0x0000380604187981 */ /* 0x000f68000c1e1900 */
[----:B------:R-:W5:Y:S04]  /*05e0*/  LDG.E R6, desc[UR6][R6.64] ;  /* 0x0000000606067981 */ /* 0x000f68000c1e1900 */
[----:B------:R-:W5:Y:S01]  /*05f0*/  LDG.E R26, desc[UR6][R4.64+0x3c] ;  /* 0x00003c06041a7981 */ /* 0x000f62000c1e1900 */
[----:B------:R-:W-:-:S04]  /*0600*/  IADD3 R15, PT, PT, R15, 0x10, RZ ;  /* 0x000000100f0f7810 */ /* 0x000fc80007ffe0ff */
[----:B------:R-:W-:Y:S01]  /*0610*/  ISETP.NE.AND P0, PT, R15, R17, PT ;  /* 0x000000110f00720c */ /* 0x000fe20003f05270 */
[----:B--2---:R-:W-:-:S04]  /*0620*/  FFMA R19, R0, R19, R29 ;  /* 0x0000001300137223 */ /* 0x004fc8000000001d */
[----:B---3--:R-:W-:-:S04]  /*0630*/  FFMA R19, R10, R23, R19 ;  /* 0x000000170a137223 */ /* 0x008fc80000000013 */
[----:B----4-:R-:W-:-:S04]  /*0640*/  FFMA R16, R16, R25, R19 ;  /* 0x0000001910107223 */ /* 0x010fc80000000013 */
[----:B------:R-:W-:-:S04]  /*0650*/  FFMA R11, R11, R20, R16 ;  /* 0x000000140b0b7223 */ /* 0x000fc80000000010 */
[----:B-----5:R-:W-:-:S04]  /*0660*/  FFMA R11, R18, R27, R11 ;  /* 0x0000001b120b7223 */ /* 0x020fc8000000000b */
[----:B------:R-:W-:-:S04]  /*0670*/  FFMA R11, R8, R22, R11 ;  /* 0x00000016080b7223 */ /* 0x000fc8000000000b */
[----:B------:R-:W-:-:S04]  /*0680*/  FFMA R11, R12, R21, R11 ;  /* 0x000000150c0b7223 */ /* 0x000fc8000000000b */
[----:B------:R-:W-:-:S04]  /*0690*/  FFMA R11, R2, R24, R11 ;  /* 0x00000018020b7223 */ /* 0x000fc8000000000b */
[----:B------:R-:W-:Y:S01]  /*06a0*/  FFMA R0, R6, R26, R11 ;  /* 0x0000001a06007223 */ /* 0x000fe2000000000b */
[----:B------:R-:W-:Y:S06]  /*06b0*/  @P0 BRA `(.L_x_2) ;  /* 0xfffffff800a80947 */ /* 0x000fec000383ffff */
.L_x_1:
[----:B------:R-:W-:Y:S05]  /*06c0*/  BRA.U !UP1, `(.L_x_0) ;  /* 0x0000000509847547 */ /* 0x000fea000b800000 */
[----:B------:R-:W-:Y:S02]  /*06d0*/  UISETP.GE.U32.AND UP0, UPT, UR4, 0x8, UPT ;  /* 0x000000080400788c */ /* 0x000fe4000bf06070 */
[----:B------:R-:W-:-:S04]  /*06e0*/  ULOP3.LUT UR5, UR8, 0x7, URZ, 0xc0, !UPT ;  /* 0x0000000708057892 */ /* 0x000fc8000f8ec0ff */
[----:B------:R-:W-:-:S03]  /*06f0*/  UISETP.NE.AND UP1, UPT, UR5, URZ, UPT ;  /* 0x000000ff0500728c */ /* 0x000fc6000bf25270 */
[----:B------:R-:W-:Y:S08]  /*0700*/  BRA.U !UP0, `(.L_x_3) ;  /* 0x0000000108b07547 */ /* 0x000ff0000b800000 */
[----:B------:R-:W1:Y:S01]  /*0710*/  LDC.64 R4, c[0x0][0x380] ;  /* 0x0000e000ff047b82 */ /* 0x000e620000000a00 */
[----:B------:R-:W-:-:S05]  /*0720*/  IMAD R11, R14, UR8, R17 ;  /* 0x000000080e0b7c24 */ /* 0x000fca000f8e0211 */
[C---:B------:R-:W-:Y:S02]  /*0730*/  IADD3 R9, PT, PT, R11.reuse, 0x1, RZ ;  /* 0x000000010b097810 */ /* 0x040fe40007ffe0ff */
[----:B------:R-:W2:Y:S01]  /*0740*/  LDC.64 R2, c[0x0][0x388] ;  /* 0x0000e200ff027b82 */ /* 0x000ea20000000a00 */
[C---:B------:R-:W-:Y:S02]  /*0750*/  IADD3 R29, PT, PT, R11.reuse, 0x2, RZ ;  /* 0x000000020b1d7810 */ /* 0x040fe40007ffe0ff */
[C---:B------:R-:W-:Y:S02]  /*0760*/  IADD3 R21, PT, PT, R11.reuse, 0x3, RZ ;  /* 0x000000030b157810 */ /* 0x040fe40007ffe0ff */
[C---:B------:R-:W-:Y:S01]  /*0770*/  IADD3 R25, PT, PT, R11.reuse, 0x4, RZ ;  /* 0x000000040b197810 */ /* 0x040fe20007ffe0ff */
[----:B-1----:R-:W-:-:S04]  /*0780*/  IMAD.WIDE.U32 R6, R11, 0x4, R4 ;  /* 0x000000040b067825 */ /* 0x002fc800078e0004 */
[----:B------:R-:W-:Y:S01]  /*0790*/  IMAD.WIDE.U32 R8, R9, 0x4, R4 ;  /* 0x0000000409087825 */ /* 0x000fe200078e0004 */
[----:B0-----:R0:W3:Y:S03]  /*07a0*/  LDG.E R15, desc[UR6][R6.64] ;  /* 0x00000006060f7981 */ /* 0x0010e6000c1e1900 */
[----:B--2---:R-:W-:Y:S01]  /*07b0*/  IMAD.WIDE.U32 R2, R17, 0x4, R2 ;  /* 0x0000000411027825 */ /* 0x004fe200078e0002 */
[----:B------:R1:W2:Y:S04]  /*07c0*/  LDG.E R12, desc[UR6][R8.64] ;  /* 0x00000006080c7981 */ /* 0x0002a8000c1e1900 */
[----:B------:R-:W3:Y:S01]  /*07d0*/  LDG.E R13, desc[UR6][R2.64] ;  /* 0x00000006020d7981 */ /* 0x000ee2000c1e1900 */
[----:B------:R-:W-:-:S03]  /*07e0*/  IMAD.WIDE.U32 R28, R29, 0x4, R4 ;  /* 0x000000041d1c7825 */ /* 0x000fc600078e0004 */
[----:B------:R-:W2:Y:S01]  /*07f0*/  LDG.E R19, desc[UR6][R2.64+0x4] ;  /* 0x0000040602137981 */ /* 0x000ea2000c1e1900 */
[--C-:B------:R-:W-:Y:S01]  /*0800*/  IMAD.WIDE.U32 R20, R21, 0x4, R4.reuse ;  /* 0x0000000415147825 */ /* 0x100fe200078e0004 */
[----:B------:R-:W-:Y:S02]  /*0810*/  IADD3 R27, PT, PT, R11, 0x5, RZ ;  /* 0x000000050b1b7810 */ /* 0x000fe40007ffe0ff */
[----:B------:R-:W4:Y:S01]  /*0820*/  LDG.E R16, desc[UR6][R28.64] ;  /* 0x000000061c107981 */ /* 0x000f22000c1e1900 */
[----:B0-----:R-:W-:-:S03]  /*0830*/  IMAD.WIDE.U32 R6, R25, 0x4, R4 ;  /* 0x0000000419067825 */ /* 0x001fc600078e0004 */
[----:B------:R-:W4:Y:S01]  /*0840*/  LDG.E R23, desc[UR6][R2.64+0x8] ;  /* 0x0000080602177981 */ /* 0x000f22000c1e1900 */
[----:B------:R-:W-:Y:S01]  /*0850*/  IADD3 R10, PT, PT, R11, 0x6, RZ ;  /* 0x000000060b0a7810 */ /* 0x000fe20007ffe0ff */
[--C-:B-1----:R-:W-:Y:S02]  /*0860*/  IMAD.WIDE.U32 R8, R27, 0x4, R4.reuse ;  /* 0x000000041b087825 */ /* 0x102fe400078e0004 */
[----:B------:R-:W5:Y:S04]  /*0870*/  LDG.E R20, desc[UR6][R20.64] ;  /* 0x0000000614147981 */ /* 0x000f68000c1e1900 */
[----:B------:R-:W5:Y:S01]  /*0880*/  LDG.E R25, desc[UR6][R2.64+0xc] ;  /* 0x00000c0602197981 */ /* 0x000f62000c1e1900 */
[----:B------:R-:W-:Y:S01]  /*0890*/  IADD3 R18, PT, PT, R11, 0x7, RZ ;  /* 0x000000070b127810 */ /* 0x000fe20007ffe0ff */
[----:B------:R-:W-:-:S02]  /*08a0*/  IMAD.WIDE.U32 R10, R10, 0x4, R4 ;  /* 0x000000040a0a7825 */ /* 0x000fc400078e0004 */
[----:B------:R-:W5:Y:S04]  /*08b0*/  LDG.E R6, desc[UR6][R6.64] ;  /* 0x0000000606067981 */ /* 0x000f68000c1e1900 */
        /* <DEDUP_REMOVED lines=8> */
[----:B------:R-:W-:Y:S01]  /*0940*/  IADD3 R17, PT, PT, R17, 0x8, RZ ;  /* 0x0000000811117810 */ /* 0x000fe20007ffe0ff */
[----:B---3--:R-:W-:-:S04]  /*0950*/  FFMA R13, R15, R13, R0 ;  /* 0x0000000d0f0d7223 */ /* 0x008fc80000000000 */
[----:B--2---:R-:W-:-:S04]  /*0960*/  FFMA R13, R12, R19, R13 ;  /* 0x000000130c0d7223 */ /* 0x004fc8000000000d */
[----:B----4-:R-:W-:-:S04]  /*0970*/  FFMA R13, R16, R23, R13 ;  /* 0x00000017100d7223 */ /* 0x010fc8000000000d */
[----:B-----5:R-:W-:-:S04]  /*0980*/  FFMA R13, R20, R25, R13 ;  /* 0x00000019140d7223 */ /* 0x020fc8000000000d */
[----:B------:R-:W-:-:S04]  /*0990*/  FFMA R13, R6, R27, R13 ;  /* 0x0000001b060d7223 */ /* 0x000fc8000000000d */
[----:B------:R-:W-:-:S04]  /*09a0*/  FFMA R8, R8, R29, R13 ;  /* 0x0000001d08087223 */ /* 0x000fc8000000000d */
[----:B------:R-:W-:-:S04]  /*09b0*/  FFMA R8, R11, R18, R8 ;  /* 0x000000120b087223 */ /* 0x000fc80000000008 */
[----:B------:R-:W-:-:S07]  /*09c0*/  FFMA R0, R5, R21, R8 ;  /* 0x0000001505007223 */ /* 0x000fce0000000008 */
.L_x_3:
        /* <DEDUP_REMOVED lines=15> */
[----:B------:R-:W2:Y:S02]  /*0ac0*/  LDG.E R8, desc[UR6][R8.64] ;  /* 0x0000000608087981 */ /* 0x000ea4000c1e1900 */
[--C-:B------:R-:W-:Y:S02]  /*0ad0*/  IMAD.WIDE.U32 R10, R13, 0x4, R4.reuse ;  /* 0x000000040d0a7825 */ /* 0x100fe400078e0004 */
[----:B------:R-:W3:Y:S02]  /*0ae0*/  LDG.E R12, desc[UR6][R2.64] ;  /* 0x00000006020c7981 */ /* 0x000ee4000c1e1900 */
[----:B------:R-:W-:-:S02]  /*0af0*/  IMAD.WIDE.U32 R4, R15, 0x4, R4 ;  /* 0x000000040f047825 */ /* 0x000fc400078e0004 */
[----:B------:R-:W2:Y:S04]  /*0b00*/  LDG.E R13, desc[UR6][R2.64+0x4] ;  /* 0x00000406020d7981 */ /* 0x000ea8000c1e1900 */
[----:B------:R-:W4:Y:S04]  /*0b10*/  LDG.E R10, desc[UR6][R10.64] ;  /* 0x000000060a0a7981 */ /* 0x000f28000c1e1900 */
[----:B------:R-:W4:Y:S04]  /*0b20*/  LDG.E R15, desc[UR6][R2.64+0x8] ;  /* 0x00000806020f7981 */ /* 0x000f28000c1e1900 */
[----:B------:R-:W5:Y:S04]  /*0b30*/  LDG.E R4, desc[UR6][R4.64] ;  /* 0x0000000604047981 */ /* 0x000f68000c1e1900 */
[----:B------:R-:W5:Y:S01]  /*0b40*/  LDG.E R16, desc[UR6][R2.64+0xc] ;  /* 0x00000c0602107981 */ /* 0x000f62000c1e1900 */
[----:B------:R-:W-:Y:S01]  /*0b50*/  IADD3 R17, PT, PT, R17, 0x4, RZ ;  /* 0x0000000411117810 */ /* 0x000fe20007ffe0ff */
[----:B---3--:R-:W-:-:S04]  /*0b60*/  FFMA R7, R7, R12, R0 ;  /* 0x0000000c07077223 */ /* 0x008fc80000000000 */
[----:B--2---:R-:W-:-:S04]  /*0b70*/  FFMA R7, R8, R13, R7 ;  /* 0x0000000d08077223 */ /* 0x004fc80000000007 */
[----:B----4-:R-:W-:-:S04]  /*0b80*/  FFMA R7, R10, R15, R7 ;  /* 0x0000000f0a077223 */ /* 0x010fc80000000007 */
[----:B-----5:R-:W-:-:S07]  /*0b90*/  FFMA R0, R4, R16, R7 ;  /* 0x0000001004007223 */ /* 0x020fce0000000007 */
.L_x_4:
[----:B------:R-:W-:Y:S05]  /*0ba0*/  BRA.U !UP1, `(.L_x_0) ;  /* 0x00000001094c7547 */ /* 0x000fea000b800000 */
[----:B------:R-:W1:Y:S01]  /*0bb0*/  LDC.64 R2, c[0x0][0x388] ;  /* 0x0000e200ff027b82 */ /* 0x000e620000000a00 */
[----:B------:R-:W-:-:S07]  /*0bc0*/  UIADD3 UR4, UPT, UPT, -UR4, URZ, URZ ;  /* 0x000000ff04047290 */ /* 0x000fce000fffe1ff */
[----:B------:R-:W2:Y:S01]  /*0bd0*/  LDC.64 R6, c[0x0][0x380] ;  /* 0x0000e000ff067b82 */ /* 0x000ea20000000a00 */
[----:B-1----:R-:W-:-:S04]  /*0be0*/  IMAD.WIDE.U32 R2, R17, 0x4, R2 ;  /* 0x0000000411027825 */ /* 0x002fc800078e0002 */
[----:B------:R-:W-:Y:S01]  /*0bf0*/  IMAD R17, R14, UR8, R17 ;  /* 0x000000080e117c24 */ /* 0x000fe2000f8e0211 */
[----:B------:R-:W-:Y:S02]  /*0c00*/  MOV R8, R2 ;  /* 0x0000000200087202 */ /* 0x000fe40000000f00 */
[----:B------:R-:W-:-:S07]  /*0c10*/  MOV R9, R3 ;  /* 0x0000000300097202 */ /* 0x000fce0000000f00 */
.L_x_5:
[----:B--2---:R-:W-:Y:S01]  /*0c20*/  IMAD.WIDE.U32 R2, R17, 0x4, R6 ;  /* 0x0000000411027825 */ /* 0x004fe200078e0006 */
[----:B------:R-:W-:Y:S02]  /*0c30*/  MOV R4, R8 ;  /* 0x0000000800047202 */ /* 0x000fe40000000f00 */
[----:B------:R-:W-:-:S03]  /*0c40*/  MOV R5, R9 ;  /* 0x0000000900057202 */ /* 0x000fc60000000f00 */
[----:B0-----:R-:W2:Y:S04]  /*0c50*/  LDG.E R3, desc[UR6][R2.64] ;  /* 0x0000000602037981 */ /* 0x001ea8000c1e1900 */
[----:B------:R-:W2:Y:S01]  /*0c60*/  LDG.E R4, desc[UR6][R4.64] ;  /* 0x0000000604047981 */ /* 0x000ea2000c1e1900 */
[----:B------:R-:W-:Y:S01]  /*0c70*/  UIADD3 UR4, UPT, UPT, UR4, 0x1, URZ ;  /* 0x0000000104047890 */ /* 0x000fe2000fffe0ff */
[----:B------:R-:W-:Y:S02]  /*0c80*/  IADD3 R8, P0, PT, R8, 0x4, RZ ;  /* 0x0000000408087810 */ /* 0x000fe40007f1e0ff */
[----:B------:R-:W-:Y:S01]  /*0c90*/  IADD3 R17, PT, PT, R17, 0x1, RZ ;  /* 0x0000000111117810 */ /* 0x000fe20007ffe0ff */
[----:B------:R-:W-:Y:S01]  /*0ca0*/  UISETP.NE.AND UP0, UPT, UR4, URZ, UPT ;  /* 0x000000ff0400728c */ /* 0x000fe2000bf05270 */
[----:B------:R-:W-:Y:S01]  /*0cb0*/  IADD3.X R9, PT, PT, RZ, R9, RZ, P0, !PT ;  /* 0x00000009ff097210 */ /* 0x000fe200007fe4ff */
[----:B--2---:R-:W-:-:S07]  /*0cc0*/  FFMA R0, R3, R4, R0 ;  /* 0x0000000403007223 */ /* 0x004fce0000000000 */
[----:B------:R-:W-:Y:S05]  /*0cd0*/  BRA.U UP0, `(.L_x_5) ;  /* 0xfffffffd00d07547 */ /* 0x000fea000b83ffff */
.L_x_0:
[----:B------:R-:W1:Y:S02]  /*0ce0*/  LDC.64 R2, c[0x0][0x390] ;  /* 0x0000e400ff027b82 */ /* 0x000e640000000a00 */
[----:B-1----:R-:W-:-:S05]  /*0cf0*/  IMAD.WIDE R14, R14, 0x4, R2 ;  /* 0x000000040e0e7825 */ /* 0x002fca00078e0202 */
[----:B0-----:R-:W-:Y:S01]  /*0d00*/  STG.E desc[UR6][R14.64], R0 ;  /* 0x000000000e007986 */ /* 0x001fe2000c101906 */
[----:B------:R-:W-:Y:S05]  /*0d10*/  EXIT ;  /* 0x000000000000794d */ /* 0x000fea0003800000 */
.L_x_6:
[----:B------:R-:W-:-:S00]  /*0d20*/  BRA `(.L_x_6) ;  /* 0xfffffffc00fc7947 */ /* 0x000fc0000383ffff */
[----:B------:R-:W-:-:S00]  /*0d30*/  NOP ;  /* 0x0000000000007918 */ /* 0x000fc00000000000 */
        /* <DEDUP_REMOVED lines=12> */
.L_x_7:


//--------------------- .nv.shared.reserved.0     --------------------------
	.section	.nv.shared.reserved.0,"aw",@nobits
	.weak		__nv_reservedSMEM_offset_0_alias
	.size		__nv_reservedSMEM_offset_0_alias, 0, 64
	.other		__nv_reservedSMEM_offset_0_alias,@"STO_CUDA_RESERVED_SHARED STV_DEFAULT"
__nv_reservedSMEM_offset_0_alias:
	.zero		0
	.zero		64


//--------------------- .nv.constant0._Z16MatMultVecKernelPfS_S_i --------------------------
	.section	.nv.constant0._Z16MatMultVecKernelPfS_S_i,"a",@progbits
	.sectionflags	@""
	.align	4
.nv.constant0._Z16MatMultVecKernelPfS_S_i:
	.zero		924


//--------------------- SYMBOLS --------------------------

	.type		.nv.reservedSmem.offset0,@object
	.size		.nv.reservedSmem.offset0,0x4
